//
// Generated by NVIDIA NVVM Compiler
//
// Compiler Build ID: CL-36424714
// Cuda compilation tools, release 13.0, V13.0.88
// Based on NVVM 20.0.0
//

.version 9.0
.target sm_100
.address_size 64

	// .globl	_Z8CUDAAdd1iiPi

.visible .entry _Z8CUDAAdd1iiPi(
	.param .u32 _Z8CUDAAdd1iiPi_param_0,
	.param .u32 _Z8CUDAAdd1iiPi_param_1,
	.param .u64 .ptr .align 1 _Z8CUDAAdd1iiPi_param_2
)
{
	.reg .b32 	%r<4>;
	.reg .b64 	%rd<3>;

	ld.param.u32 	%r1, [_Z8CUDAAdd1iiPi_param_0];
	ld.param.u32 	%r2, [_Z8CUDAAdd1iiPi_param_1];
	ld.param.u64 	%rd1, [_Z8CUDAAdd1iiPi_param_2];
	cvta.to.global.u64 	%rd2, %rd1;
	add.s32 	%r3, %r2, %r1;
	st.global.u32 	[%rd2], %r3;
	ret;

}


// ===== COMPILED SASS (sm_100) =====

	.target	sm_100

	.elftype	@"ET_EXEC"


//--------------------- .note.nv.tkinfo           --------------------------
	.section	.note.nv.tkinfo,"",@"SHT_NOTE"
	.sectionflags	@"SHF_NOTE_NV_TKINFO"
	.tkinfo
        /*0018*/ 	.word	0x00000002
        /*0030*/ 	.string	""
        /*0030*/ 	.string	"ptxas"
        /*0030*/ 	.string	"Cuda compilation tools, release 13.0, V13.0.88"
        /*0030*/ 	.string	"Build cuda_13.0.r13.0/compiler.36424714_0"
        /*0030*/ 	.string	"-arch sm_100 -m 64 "



//--------------------- .note.nv.cuinfo           --------------------------
	.section	.note.nv.cuinfo,"",@"SHT_NOTE"
	.sectionflags	@"SHF_NOTE_NV_CUINFO"
        /*0018*/ 	.short	0x0002
        /*001a*/ 	.short	0x0064
        /*001c*/ 	.short	0x0082
	.zero		2


//--------------------- .nv.info                  --------------------------
	.section	.nv.info,"",@"SHT_CUDA_INFO"
	.align	4


	//----- nvinfo : EIATTR_REGCOUNT
	.align		4
        /*0000*/ 	.byte	0x04, 0x2f
        /*0002*/ 	.short	(.L_1 - .L_0)
	.align		4
.L_0:
        /*0004*/ 	.word	index@(_Z8CUDAAdd1iiPi)
        /*0008*/ 	.word	0x00000008


	//----- nvinfo : EIATTR_FRAME_SIZE
	.align		4
.L_1:
        /*000c*/ 	.byte	0x04, 0x11
        /*000e*/ 	.short	(.L_3 - .L_2)
	.align		4
.L_2:
        /*0010*/ 	.word	index@(_Z8CUDAAdd1iiPi)
        /*0014*/ 	.word	0x00000000


	//----- nvinfo : EIATTR_MIN_STACK_SIZE
	.align		4
.L_3:
        /*0018*/ 	.byte	0x04, 0x12
        /*001a*/ 	.short	(.L_5 - .L_4)
	.align		4
.L_4:
        /*001c*/ 	.word	index@(_Z8CUDAAdd1iiPi)
        /*0020*/ 	.word	0x00000000
.L_5:


//--------------------- .nv.compat                --------------------------
	.section	.nv.compat,"",@"SHT_CUDA_COMPAT_INFO"
	.align	4
        /*0000*/ 	.byte	0x02, 0x09, 0x00, 0x00, 0x02, 0x02, 0x01, 0x00, 0x02, 0x05, 0x05, 0x00, 0x03, 0x07, 0x01, 0x01
        /*0010*/ 	.byte	0x02, 0x03, 0x00, 0x00, 0x02, 0x06, 0x01, 0x00, 0x04, 0x0b, 0x08, 0x00, 0x09, 0x00, 0x00, 0x00
        /*0020*/ 	.byte	0x00, 0x00, 0x00, 0x00


//--------------------- .nv.info._Z8CUDAAdd1iiPi  --------------------------
	.section	.nv.info._Z8CUDAAdd1iiPi,"",@"SHT_CUDA_INFO"
	.sectionflags	@""
	.align	4


	//----- nvinfo : EIATTR_CUDA_API_VERSION
	.align		4
        /*0000*/ 	.byte	0x04, 0x37
        /*0002*/ 	.short	(.L_7 - .L_6)
.L_6:
        /*0004*/ 	.word	0x00000082


	//----- nvinfo : EIATTR_KPARAM_INFO
	.align		4
.L_7:
        /*0008*/ 	.byte	0x04, 0x17
        /*000a*/ 	.short	(.L_9 - .L_8)
.L_8:
        /*000c*/ 	.word	0x00000000
        /*0010*/ 	.short	0x0002
        /*0012*/ 	.short	0x0008
        /*0014*/ 	.byte	0x00, 0xf5, 0x21, 0x00


	//----- nvinfo : EIATTR_KPARAM_INFO
	.align		4
.L_9:
        /*0018*/ 	.byte	0x04, 0x17
        /*001a*/ 	.short	(.L_11 - .L_10)
.L_10:
        /*001c*/ 	.word	0x00000000
        /*0020*/ 	.short	0x0001
        /*0022*/ 	.short	0x0004
        /*0024*/ 	.byte	0x00, 0xf0, 0x11, 0x00


	//----- nvinfo : EIATTR_KPARAM_INFO
	.align		4
.L_11:
        /*0028*/ 	.byte	0x04, 0x17
        /*002a*/ 	.short	(.L_13 - .L_12)
.L_12:
        /*002c*/ 	.word	0x00000000
        /*0030*/ 	.short	0x0000
        /*0032*/ 	.short	0x0000
        /*0034*/ 	.byte	0x00, 0xf0, 0x11, 0x00


	//----- nvinfo : EIATTR_SPARSE_MMA_MASK
	.align		4
.L_13:
        /*0038*/ 	.byte	0x03, 0x50
        /*003a*/ 	.short	0x0000


	//----- nvinfo : EIATTR_MAXREG_COUNT
	.align		4
        /*003c*/ 	.byte	0x03, 0x1b
        /*003e*/ 	.short	0x00ff


	//----- nvinfo : EIATTR_MERCURY_ISA_VERSION
	.align		4
        /*0040*/ 	.byte	0x03, 0x5f
        /*0042*/ 	.short	0x0101


	//----- nvinfo : EIATTR_VRC_CTA_INIT_COUNT
	.align		4
        /*0044*/ 	.byte	0x02, 0x4a
	.zero		1
	.zero		1


	//----- nvinfo : EIATTR_EXIT_INSTR_OFFSETS
	.align		4
        /*0048*/ 	.byte	0x04, 0x1c
        /*004a*/ 	.short	(.L_15 - .L_14)


	//   ....[0]....
.L_14:
        /*004c*/ 	.word	0x00000060


	//----- nvinfo : EIATTR_CBANK_PARAM_SIZE
	.align		4
.L_15:
        /*0050*/ 	.byte	0x03, 0x19
        /*0052*/ 	.short	0x0010


	//----- nvinfo : EIATTR_PARAM_CBANK
	.align		4
        /*0054*/ 	.byte	0x04, 0x0a
        /*0056*/ 	.short	(.L_17 - .L_16)
	.align		4
.L_16:
        /*0058*/ 	.word	index@(.nv.constant0._Z8CUDAAdd1iiPi)
        /*005c*/ 	.short	0x0380
        /*005e*/ 	.short	0x0010


	//----- nvinfo : EIATTR_SW_WAR
	.align		4
.L_17:
        /*0060*/ 	.byte	0x04, 0x36
        /*0062*/ 	.short	(.L_19 - .L_18)
.L_18:
        /*0064*/ 	.word	0x00000008
.L_19:


//--------------------- .nv.callgraph             --------------------------
	.section	.nv.callgraph,"",@"SHT_CUDA_CALLGRAPH"
	.align	4
	.sectionentsize	8
	.align		4
        /*0000*/ 	.word	0x00000000
	.align		4
        /*0004*/ 	.word	0xffffffff
	.align		4
        /*0008*/ 	.word	0x00000000
	.align		4
        /*000c*/ 	.word	0xfffffffe
	.align		4
        /*0010*/ 	.word	0x00000000
	.align		4
        /*0014*/ 	.word	0xfffffffd
	.align		4
        /*0018*/ 	.word	0x00000000
	.align		4
        /*001c*/ 	.word	0xfffffffc


//--------------------- .text._Z8CUDAAdd1iiPi     --------------------------
	.section	.text._Z8CUDAAdd1iiPi,"ax",@progbits
	.align	128
        .global         _Z8CUDAAdd1iiPi
        .type           _Z8CUDAAdd1iiPi,@function
        .size           _Z8CUDAAdd1iiPi,(.L_x_1 - _Z8CUDAAdd1iiPi)
        .other          _Z8CUDAAdd1iiPi,@"STO_CUDA_ENTRY STV_DEFAULT"
_Z8CUDAAdd1iiPi:
.text._Z8CUDAAdd1iiPi:
[----:B------:R-:W-:Y:S08]  /*0000*/  LDC R1, c[0x0][0x37c] ;  /* 0x0000df00ff017b82 */ /* 0x000ff00000000800 */
[----:B------:R-:W0:Y:S01]  /*0010*/  LDC.64 R4, c[0x0][0x380] ;  /* 0x0000e000ff047b82 */ /* 0x000e220000000a00 */
[----:B------:R-:W1:Y:S07]  /*0020*/  LDCU.64 UR4, c[0x0][0x358] ;  /* 0x00006b00ff0477ac */ /* 0x000e6e0008000a00 */
[----:B------:R-:W1:Y:S01]  /*0030*/  LDC.64 R2, c[0x0][0x388] ;  /* 0x0000e200ff027b82 */ /* 0x000e620000000a00 */
[----:B0-----:R-:W-:-:S05]  /*0040*/  IADD3 R5, PT, PT, R5, R4, RZ ;  /* 0x0000000405057210 */ /* 0x001fca0007ffe0ff */
[----:B-1----:R-:W-:Y:S01]  /*0050*/  STG.E desc[UR4][R2.64], R5 ;  /* 0x0000000502007986 */ /* 0x002fe2000c101904 */
[----:B------:R-:W-:Y:S05]  /*0060*/  EXIT ;  /* 0x000000000000794d */ /* 0x000fea0003800000 */
.L_x_0:
[----:B------:R-:W-:-:S00]  /*0070*/  BRA `(.L_x_0) ;  /* 0xfffffffc00fc7947 */ /* 0x000fc0000383ffff */
[----:B------:R-:W-:-:S00]  /*0080*/  NOP ;  /* 0x0000000000007918 */ /* 0x000fc00000000000 */
[----:B------:R-:W-:-:S00]  /*0090*/  NOP ;  /* 0x0000000000007918 */ /* 0x000fc00000000000 */
[----:B------:R-:W-:-:S00]  /*00a0*/  NOP ;  /* 0x0000000000007918 */ /* 0x000fc00000000000 */
[----:B------:R-:W-:-:S00]  /*00b0*/  NOP ;  /* 0x0000000000007918 */ /* 0x000fc00000000000 */
[----:B------:R-:W-:-:S00]  /*00c0*/  NOP ;  /* 0x0000000000007918 */ /* 0x000fc00000000000 */
[----:B------:R-:W-:-:S00]  /*00d0*/  NOP ;  /* 0x0000000000007918 */ /* 0x000fc00000000000 */
[----:B------:R-:W-:-:S00]  /*00e0*/  NOP ;  /* 0x0000000000007918 */ /* 0x000fc00000000000 */
[----:B------:R-:W-:-:S00]  /*00f0*/  NOP ;  /* 0x0000000000007918 */ /* 0x000fc00000000000 */
.L_x_1:


//--------------------- .nv.shared.reserved.0     --------------------------
	.section	.nv.shared.reserved.0,"aw",@nobits
	.weak		__nv_reservedSMEM_offset_0_alias
	.size		__nv_reservedSMEM_offset_0_alias, 0, 64
	.other		__nv_reservedSMEM_offset_0_alias,@"STO_CUDA_RESERVED_SHARED STV_DEFAULT"
__nv_reservedSMEM_offset_0_alias:
	.zero		0
	.zero		64


//--------------------- .nv.constant0._Z8CUDAAdd1iiPi --------------------------
	.section	.nv.constant0._Z8CUDAAdd1iiPi,"a",@progbits
	.sectionflags	@""
	.align	4
.nv.constant0._Z8CUDAAdd1iiPi:
	.zero		912


//--------------------- SYMBOLS --------------------------

	.type		.nv.reservedSmem.offset0,@object
	.size		.nv.reservedSmem.offset0,0x4
